//
// Generated by NVIDIA NVVM Compiler
//
// Compiler Build ID: CL-36424714
// Cuda compilation tools, release 13.0, V13.0.88
// Based on NVVM 20.0.0
//

.version 9.0
.target sm_100
.address_size 64

	// .globl	_Z19computeRowExponentsPiii

.visible .entry _Z19computeRowExponentsPiii(
	.param .u64 .ptr .align 1 _Z19computeRowExponentsPiii_param_0,
	.param .u32 _Z19computeRowExponentsPiii_param_1,
	.param .u32 _Z19computeRowExponentsPiii_param_2
)
{
	.reg .pred 	%p<24>;
	.reg .b32 	%r<25>;
	.reg .b32 	%f<80>;
	.reg .b64 	%rd<5>;

	ld.param.u64 	%rd2, [_Z19computeRowExponentsPiii_param_0];
	ld.param.u32 	%r5, [_Z19computeRowExponentsPiii_param_1];
	ld.param.u32 	%r4, [_Z19computeRowExponentsPiii_param_2];
	mov.u32 	%r6, %ctaid.y;
	mov.u32 	%r7, %ntid.y;
	mov.u32 	%r8, %tid.y;
	mad.lo.s32 	%r1, %r6, %r7, %r8;
	mov.u32 	%r9, %ctaid.x;
	mov.u32 	%r10, %ntid.x;
	mov.u32 	%r11, %tid.x;
	mad.lo.s32 	%r2, %r9, %r10, %r11;
	setp.ge.s32 	%p1, %r1, %r5;
	setp.ge.s32 	%p2, %r2, %r4;
	or.pred  	%p3, %p1, %p2;
	mov.f32 	%f79, 0f3F800000;
	@%p3 bra 	$L__BB0_10;
	cvta.to.global.u64 	%rd3, %rd2;
	mad.lo.s32 	%r12, %r4, %r1, %r2;
	mul.wide.s32 	%rd4, %r12, 4;
	add.s64 	%rd1, %rd3, %rd4;
	ld.global.u32 	%r3, [%rd1];
	cvt.rn.f32.s32 	%f1, %r3;
	cvt.rn.f32.u32 	%f12, %r1;
	add.f32 	%f13, %f12, 0f3F800000;
	mul.f32 	%f14, %f13, 0f3F000000;
	cvt.rzi.f32.f32 	%f15, %f14;
	add.f32 	%f16, %f15, %f15;
	sub.f32 	%f17, %f13, %f16;
	abs.f32 	%f3, %f17;
	abs.f32 	%f4, %f1;
	setp.lt.f32 	%p4, %f4, 0f00800000;
	mul.f32 	%f18, %f4, 0f4B800000;
	selp.f32 	%f19, %f18, %f4, %p4;
	selp.f32 	%f20, 0fC1C00000, 0f00000000, %p4;
	mov.b32 	%r13, %f19;
	add.s32 	%r14, %r13, -1060439283;
	and.b32  	%r15, %r14, -8388608;
	sub.s32 	%r16, %r13, %r15;
	mov.b32 	%f21, %r16;
	cvt.rn.f32.s32 	%f22, %r15;
	fma.rn.f32 	%f23, %f22, 0f34000000, %f20;
	add.f32 	%f24, %f21, 0fBF800000;
	add.f32 	%f25, %f21, 0f3F800000;
	rcp.approx.ftz.f32 	%f26, %f25;
	add.f32 	%f27, %f24, %f24;
	mul.f32 	%f28, %f27, %f26;
	mul.f32 	%f29, %f28, %f28;
	sub.f32 	%f30, %f24, %f28;
	add.f32 	%f31, %f30, %f30;
	neg.f32 	%f32, %f28;
	fma.rn.f32 	%f33, %f32, %f24, %f31;
	mul.rn.f32 	%f34, %f26, %f33;
	fma.rn.f32 	%f35, %f29, 0f3A2C32E4, 0f3B52E7DB;
	fma.rn.f32 	%f36, %f35, %f29, 0f3C93BB73;
	fma.rn.f32 	%f37, %f36, %f29, 0f3DF6384F;
	mul.rn.f32 	%f38, %f37, %f29;
	fma.rn.f32 	%f39, %f28, 0f3FB8AA3B, %f23;
	sub.f32 	%f40, %f23, %f39;
	fma.rn.f32 	%f41, %f28, 0f3FB8AA3B, %f40;
	fma.rn.f32 	%f42, %f34, 0f3FB8AA3B, %f41;
	fma.rn.f32 	%f43, %f28, 0f32A55E34, %f42;
	mul.f32 	%f44, %f38, 0f40400000;
	fma.rn.f32 	%f45, %f44, %f34, %f43;
	fma.rn.f32 	%f46, %f38, %f28, %f45;
	add.rn.f32 	%f47, %f39, %f46;
	neg.f32 	%f48, %f39;
	add.rn.f32 	%f49, %f47, %f48;
	neg.f32 	%f50, %f49;
	add.rn.f32 	%f51, %f46, %f50;
	mul.rn.f32 	%f52, %f47, %f13;
	neg.f32 	%f53, %f52;
	fma.rn.f32 	%f54, %f47, %f13, %f53;
	fma.rn.f32 	%f55, %f51, %f13, %f54;
	cvt.rni.f32.f32 	%f56, %f52;
	sub.f32 	%f57, %f52, %f56;
	add.f32 	%f58, %f57, %f55;
	fma.rn.f32 	%f59, %f58, 0f391FCB8E, 0f3AAF85ED;
	fma.rn.f32 	%f60, %f59, %f58, 0f3C1D9856;
	fma.rn.f32 	%f61, %f60, %f58, 0f3D6357BB;
	fma.rn.f32 	%f62, %f61, %f58, 0f3E75FDEC;
	fma.rn.f32 	%f63, %f62, %f58, 0f3F317218;
	fma.rn.f32 	%f64, %f63, %f58, 0f3F800000;
	cvt.rzi.s32.f32 	%r17, %f56;
	setp.gt.f32 	%p5, %f56, 0f00000000;
	selp.b32 	%r18, 0, -2097152000, %p5;
	add.s32 	%r19, %r18, 2130706432;
	mov.b32 	%f65, %r19;
	mul.f32 	%f66, %f64, %f65;
	shl.b32 	%r20, %r17, 23;
	sub.s32 	%r21, %r20, %r18;
	mov.b32 	%f67, %r21;
	mul.f32 	%f68, %f66, %f67;
	abs.f32 	%f69, %f52;
	setp.gt.f32 	%p6, %f69, 0f43180000;
	setp.lt.f32 	%p7, %f52, 0f00000000;
	selp.f32 	%f70, 0f00000000, 0f7F800000, %p7;
	selp.f32 	%f5, %f70, %f68, %p6;
	setp.eq.s32 	%p8, %r3, 1;
	setp.eq.f32 	%p9, %f13, 0f00000000;
	or.pred  	%p10, %p8, %p9;
	@%p10 bra 	$L__BB0_9;
	setp.num.f32 	%p11, %f4, %f4;
	abs.f32 	%f71, %f13;
	setp.num.f32 	%p12, %f71, %f71;
	and.pred  	%p13, %p11, %p12;
	@%p13 bra 	$L__BB0_4;
	add.rn.f32 	%f79, %f1, %f13;
	bra.uni 	$L__BB0_9;
$L__BB0_4:
	setp.ne.s32 	%p14, %r3, 0;
	setp.neu.f32 	%p15, %f4, 0f7F800000;
	and.pred  	%p16, %p14, %p15;
	@%p16 bra 	$L__BB0_6;
	setp.neu.f32 	%p23, %f3, 0f3F800000;
	add.f32 	%f76, %f1, %f1;
	mov.b32 	%r22, %f76;
	and.b32  	%r23, %r22, 2147483647;
	mov.b32 	%f77, %r23;
	selp.f32 	%f79, %f77, %f76, %p23;
	bra.uni 	$L__BB0_9;
$L__BB0_6:
	setp.eq.s32 	%p17, %r3, -1;
	setp.eq.f32 	%p18, %f71, 0f7F800000;
	and.pred  	%p19, %p17, %p18;
	@%p19 bra 	$L__BB0_9;
	setp.gt.s32 	%p20, %r3, -1;
	mov.f32 	%f79, %f5;
	@%p20 bra 	$L__BB0_9;
	setp.neu.f32 	%p21, %f3, 0f3F800000;
	neg.f32 	%f73, %f5;
	selp.f32 	%f74, %f5, %f73, %p21;
	cvt.rmi.f32.f32 	%f75, %f13;
	setp.neu.f32 	%p22, %f13, %f75;
	selp.f32 	%f79, 0f7FFFFFFF, %f74, %p22;
$L__BB0_9:
	cvt.rzi.s32.f32 	%r24, %f79;
	st.global.u32 	[%rd1], %r24;
$L__BB0_10:
	ret;

}


// ===== COMPILED SASS (sm_100) =====

	.target	sm_100

	.elftype	@"ET_EXEC"


//--------------------- .note.nv.tkinfo           --------------------------
	.section	.note.nv.tkinfo,"",@"SHT_NOTE"
	.sectionflags	@"SHF_NOTE_NV_TKINFO"
	.tkinfo
        /*0018*/ 	.word	0x00000002
        /*0030*/ 	.string	""
        /*0030*/ 	.string	"ptxas"
        /*0030*/ 	.string	"Cuda compilation tools, release 13.0, V13.0.88"
        /*0030*/ 	.string	"Build cuda_13.0.r13.0/compiler.36424714_0"
        /*0030*/ 	.string	"-arch sm_100 -m 64 "



//--------------------- .note.nv.cuinfo           --------------------------
	.section	.note.nv.cuinfo,"",@"SHT_NOTE"
	.sectionflags	@"SHF_NOTE_NV_CUINFO"
        /*0018*/ 	.short	0x0002
        /*001a*/ 	.short	0x0064
        /*001c*/ 	.short	0x0082
	.zero		2


//--------------------- .nv.info                  --------------------------
	.section	.nv.info,"",@"SHT_CUDA_INFO"
	.align	4


	//----- nvinfo : EIATTR_REGCOUNT
	.align		4
        /*0000*/ 	.byte	0x04, 0x2f
        /*0002*/ 	.short	(.L_1 - .L_0)
	.align		4
.L_0:
        /*0004*/ 	.word	index@(_Z19computeRowExponentsPiii)
        /*0008*/ 	.word	0x00000011


	//----- nvinfo : EIATTR_FRAME_SIZE
	.align		4
.L_1:
        /*000c*/ 	.byte	0x04, 0x11
        /*000e*/ 	.short	(.L_3 - .L_2)
	.align		4
.L_2:
        /*0010*/ 	.word	index@(_Z19computeRowExponentsPiii)
        /*0014*/ 	.word	0x00000000


	//----- nvinfo : EIATTR_MIN_STACK_SIZE
	.align		4
.L_3:
        /*0018*/ 	.byte	0x04, 0x12
        /*001a*/ 	.short	(.L_5 - .L_4)
	.align		4
.L_4:
        /*001c*/ 	.word	index@(_Z19computeRowExponentsPiii)
        /*0020*/ 	.word	0x00000000
.L_5:


//--------------------- .nv.compat                --------------------------
	.section	.nv.compat,"",@"SHT_CUDA_COMPAT_INFO"
	.align	4
        /*0000*/ 	.byte	0x02, 0x09, 0x00, 0x00, 0x02, 0x02, 0x01, 0x00, 0x02, 0x05, 0x05, 0x00, 0x03, 0x07, 0x01, 0x01
        /*0010*/ 	.byte	0x02, 0x03, 0x00, 0x00, 0x02, 0x06, 0x01, 0x00, 0x04, 0x0b, 0x08, 0x00, 0x01, 0x00, 0x00, 0x00
        /*0020*/ 	.byte	0x00, 0x00, 0x00, 0x00


//--------------------- .nv.info._Z19computeRowExponentsPiii --------------------------
	.section	.nv.info._Z19computeRowExponentsPiii,"",@"SHT_CUDA_INFO"
	.sectionflags	@""
	.align	4


	//----- nvinfo : EIATTR_CUDA_API_VERSION
	.align		4
        /*0000*/ 	.byte	0x04, 0x37
        /*0002*/ 	.short	(.L_7 - .L_6)
.L_6:
        /*0004*/ 	.word	0x00000082


	//----- nvinfo : EIATTR_KPARAM_INFO
	.align		4
.L_7:
        /*0008*/ 	.byte	0x04, 0x17
        /*000a*/ 	.short	(.L_9 - .L_8)
.L_8:
        /*000c*/ 	.word	0x00000000
        /*0010*/ 	.short	0x0002
        /*0012*/ 	.short	0x000c
        /*0014*/ 	.byte	0x00, 0xf0, 0x11, 0x00


	//----- nvinfo : EIATTR_KPARAM_INFO
	.align		4
.L_9:
        /*0018*/ 	.byte	0x04, 0x17
        /*001a*/ 	.short	(.L_11 - .L_10)
.L_10:
        /*001c*/ 	.word	0x00000000
        /*0020*/ 	.short	0x0001
        /*0022*/ 	.short	0x0008
        /*0024*/ 	.byte	0x00, 0xf0, 0x11, 0x00


	//----- nvinfo : EIATTR_KPARAM_INFO
	.align		4
.L_11:
        /*0028*/ 	.byte	0x04, 0x17
        /*002a*/ 	.short	(.L_13 - .L_12)
.L_12:
        /*002c*/ 	.word	0x00000000
        /*0030*/ 	.short	0x0000
        /*0032*/ 	.short	0x0000
        /*0034*/ 	.byte	0x00, 0xf5, 0x21, 0x00


	//----- nvinfo : EIATTR_SPARSE_MMA_MASK
	.align		4
.L_13:
        /*0038*/ 	.byte	0x03, 0x50
        /*003a*/ 	.short	0x0000


	//----- nvinfo : EIATTR_MAXREG_COUNT
	.align		4
        /*003c*/ 	.byte	0x03, 0x1b
        /*003e*/ 	.short	0x00ff


	//----- nvinfo : EIATTR_MERCURY_ISA_VERSION
	.align		4
        /*0040*/ 	.byte	0x03, 0x5f
        /*0042*/ 	.short	0x0101


	//----- nvinfo : EIATTR_VRC_CTA_INIT_COUNT
	.align		4
        /*0044*/ 	.byte	0x02, 0x4a
	.zero		1
	.zero		1


	//----- nvinfo : EIATTR_EXIT_INSTR_OFFSETS
	.align		4
        /*0048*/ 	.byte	0x04, 0x1c
        /*004a*/ 	.short	(.L_15 - .L_14)


	//   ....[0]....
.L_14:
        /*004c*/ 	.word	0x000000c0


	//   ....[1]....
        /*0050*/ 	.word	0x00000700


	//----- nvinfo : EIATTR_CRS_STACK_SIZE
	.align		4
.L_15:
        /*0054*/ 	.byte	0x04, 0x1e
        /*0056*/ 	.short	(.L_17 - .L_16)
.L_16:
        /*0058*/ 	.word	0x00000000


	//----- nvinfo : EIATTR_CBANK_PARAM_SIZE
	.align		4
.L_17:
        /*005c*/ 	.byte	0x03, 0x19
        /*005e*/ 	.short	0x0010


	//----- nvinfo : EIATTR_PARAM_CBANK
	.align		4
        /*0060*/ 	.byte	0x04, 0x0a
        /*0062*/ 	.short	(.L_19 - .L_18)
	.align		4
.L_18:
        /*0064*/ 	.word	index@(.nv.constant0._Z19computeRowExponentsPiii)
        /*0068*/ 	.short	0x0380
        /*006a*/ 	.short	0x0010


	//----- nvinfo : EIATTR_SW_WAR
	.align		4
.L_19:
        /*006c*/ 	.byte	0x04, 0x36
        /*006e*/ 	.short	(.L_21 - .L_20)
.L_20:
        /*0070*/ 	.word	0x00000008
.L_21:


//--------------------- .nv.callgraph             --------------------------
	.section	.nv.callgraph,"",@"SHT_CUDA_CALLGRAPH"
	.align	4
	.sectionentsize	8
	.align		4
        /*0000*/ 	.word	0x00000000
	.align		4
        /*0004*/ 	.word	0xffffffff
	.align		4
        /*0008*/ 	.word	0x00000000
	.align		4
        /*000c*/ 	.word	0xfffffffe
	.align		4
        /*0010*/ 	.word	0x00000000
	.align		4
        /*0014*/ 	.word	0xfffffffd
	.align		4
        /*0018*/ 	.word	0x00000000
	.align		4
        /*001c*/ 	.word	0xfffffffc


//--------------------- .text._Z19computeRowExponentsPiii --------------------------
	.section	.text._Z19computeRowExponentsPiii,"ax",@progbits
	.align	128
        .global         _Z19computeRowExponentsPiii
        .type           _Z19computeRowExponentsPiii,@function
        .size           _Z19computeRowExponentsPiii,(.L_x_3 - _Z19computeRowExponentsPiii)
        .other          _Z19computeRowExponentsPiii,@"STO_CUDA_ENTRY STV_DEFAULT"
_Z19computeRowExponentsPiii:
.text._Z19computeRowExponentsPiii:
[----:B------:R-:W-:Y:S01]  /*0000*/  LDC R1, c[0x0][0x37c] ;  /* 0x0000df00ff017b82 */ /* 0x000fe20000000800 */
[----:B------:R-:W0:Y:S07]  /*0010*/  S2R R0, SR_TID.X ;  /* 0x0000000000007919 */ /* 0x000e2e0000002100 */
[----:B------:R-:W1:Y:S01]  /*0020*/  LDC R4, c[0x0][0x364] ;  /* 0x0000d900ff047b82 */ /* 0x000e620000000800 */
[----:B------:R-:W2:Y:S01]  /*0030*/  LDCU.64 UR6, c[0x0][0x388] ;  /* 0x00007100ff0677ac */ /* 0x000ea20008000a00 */
[----:B------:R-:W1:Y:S06]  /*0040*/  S2R R3, SR_TID.Y ;  /* 0x0000000000037919 */ /* 0x000e6c0000002200 */
[----:B------:R-:W0:Y:S08]  /*0050*/  S2UR UR5, SR_CTAID.X ;  /* 0x00000000000579c3 */ /* 0x000e300000002500 */
[----:B------:R-:W0:Y:S08]  /*0060*/  LDC R5, c[0x0][0x360] ;  /* 0x0000d800ff057b82 */ /* 0x000e300000000800 */
[----:B------:R-:W1:Y:S01]  /*0070*/  S2UR UR4, SR_CTAID.Y ;  /* 0x00000000000479c3 */ /* 0x000e620000002600 */
[----:B0-----:R-:W-:-:S05]  /*0080*/  IMAD R5, R5, UR5, R0 ;  /* 0x0000000505057c24 */ /* 0x001fca000f8e0200 */
[----:B--2---:R-:W-:Y:S01]  /*0090*/  ISETP.GE.AND P0, PT, R5, UR7, PT ;  /* 0x0000000705007c0c */ /* 0x004fe2000bf06270 */
[----:B-1----:R-:W-:-:S05]  /*00a0*/  IMAD R4, R4, UR4, R3 ;  /* 0x0000000404047c24 */ /* 0x002fca000f8e0203 */
[----:B------:R-:W-:-:S13]  /*00b0*/  ISETP.GE.OR P0, PT, R4, UR6, P0 ;  /* 0x0000000604007c0c */ /* 0x000fda0008706670 */
[----:B------:R-:W-:Y:S05]  /*00c0*/  @P0 EXIT ;  /* 0x000000000000094d */ /* 0x000fea0003800000 */
[----:B------:R-:W0:Y:S01]  /*00d0*/  LDC.64 R2, c[0x0][0x380] ;  /* 0x0000e000ff027b82 */ /* 0x000e220000000a00 */
[----:B------:R-:W1:Y:S01]  /*00e0*/  LDCU.64 UR4, c[0x0][0x358] ;  /* 0x00006b00ff0477ac */ /* 0x000e620008000a00 */
[----:B------:R-:W-:-:S04]  /*00f0*/  IMAD R5, R4, UR7, R5 ;  /* 0x0000000704057c24 */ /* 0x000fc8000f8e0205 */
[----:B0-----:R-:W-:-:S05]  /*0100*/  IMAD.WIDE R2, R5, 0x4, R2 ;  /* 0x0000000405027825 */ /* 0x001fca00078e0202 */
[----:B-1----:R-:W2:Y:S01]  /*0110*/  LDG.E R12, desc[UR4][R2.64] ;  /* 0x00000004020c7981 */ /* 0x002ea2000c1e1900 */
[----:B------:R-:W-:Y:S01]  /*0120*/  HFMA2 R13, -RZ, RZ, 0.771484375, 0.21533203125 ;  /* 0x3a2c32e4ff0d7431 */ /* 0x000fe200000001ff */
[----:B------:R-:W-:Y:S01]  /*0130*/  BSSY.RECONVERGENT B0, `(.L_x_0) ;  /* 0x000005a000007945 */ /* 0x000fe20003800200 */
[----:B--2---:R-:W-:-:S04]  /*0140*/  I2FP.F32.S32 R0, R12 ;  /* 0x0000000c00007245 */ /* 0x004fc80000201400 */
[C---:B------:R-:W-:Y:S01]  /*0150*/  FSETP.GEU.AND P0, PT, |R0|.reuse, 1.175494350822287508e-38, PT ;  /* 0x008000000000780b */ /* 0x040fe20003f0e200 */
[----:B------:R-:W-:-:S05]  /*0160*/  FMUL R5, |R0|, 16777216 ;  /* 0x4b80000000057820 */ /* 0x000fca0000400200 */
[----:B------:R-:W-:-:S04]  /*0170*/  FSEL R5, R5, |R0|, !P0 ;  /* 0x4000000005057208 */ /* 0x000fc80004000000 */
[----:B------:R-:W-:-:S04]  /*0180*/  IADD3 R6, PT, PT, R5, -0x3f3504f3, RZ ;  /* 0xc0cafb0d05067810 */ /* 0x000fc80007ffe0ff */
[----:B------:R-:W-:-:S04]  /*0190*/  LOP3.LUT R6, R6, 0xff800000, RZ, 0xc0, !PT ;  /* 0xff80000006067812 */ /* 0x000fc800078ec0ff */
[-C--:B------:R-:W-:Y:S02]  /*01a0*/  IADD3 R5, PT, PT, R5, -R6.reuse, RZ ;  /* 0x8000000605057210 */ /* 0x080fe40007ffe0ff */
[----:B------:R-:W-:-:S03]  /*01b0*/  I2FP.F32.S32 R6, R6 ;  /* 0x0000000600067245 */ /* 0x000fc60000201400 */
[C---:B------:R-:W-:Y:S01]  /*01c0*/  FADD R8, R5.reuse, 1 ;  /* 0x3f80000005087421 */ /* 0x040fe20000000000 */
[----:B------:R-:W-:Y:S01]  /*01d0*/  FADD R7, R5, -1 ;  /* 0xbf80000005077421 */ /* 0x000fe20000000000 */
[----:B------:R-:W-:-:S03]  /*01e0*/  FSEL R5, RZ, -24, P0 ;  /* 0xc1c00000ff057808 */ /* 0x000fc60000000000 */
[----:B------:R-:W-:Y:S01]  /*01f0*/  FADD R9, R7, R7 ;  /* 0x0000000707097221 */ /* 0x000fe20000000000 */
[----:B------:R-:W0:Y:S01]  /*0200*/  MUFU.RCP R8, R8 ;  /* 0x0000000800087308 */ /* 0x000e220000001000 */
[----:B------:R-:W-:Y:S02]  /*0210*/  FFMA R6, R6, 1.1920928955078125e-07, R5 ;  /* 0x3400000006067823 */ /* 0x000fe40000000005 */
[----:B0-----:R-:W-:-:S04]  /*0220*/  FMUL R9, R8, R9 ;  /* 0x0000000908097220 */ /* 0x001fc80000400000 */
[----:B------:R-:W-:Y:S01]  /*0230*/  FADD R11, R7, -R9 ;  /* 0x80000009070b7221 */ /* 0x000fe20000000000 */
[C---:B------:R-:W-:Y:S01]  /*0240*/  FMUL R10, R9.reuse, R9 ;  /* 0x00000009090a7220 */ /* 0x040fe20000400000 */
[----:B------:R-:W-:Y:S02]  /*0250*/  FFMA R5, R9, 1.4426950216293334961, R6 ;  /* 0x3fb8aa3b09057823 */ /* 0x000fe40000000006 */
[----:B------:R-:W-:Y:S01]  /*0260*/  FADD R14, R11, R11 ;  /* 0x0000000b0b0e7221 */ /* 0x000fe20000000000 */
[----:B------:R-:W-:Y:S01]  /*0270*/  FFMA R11, R10, R13, 0.0032181653659790754318 ;  /* 0x3b52e7db0a0b7423 */ /* 0x000fe2000000000d */
[----:B------:R-:W-:Y:S02]  /*0280*/  FADD R6, R6, -R5 ;  /* 0x8000000506067221 */ /* 0x000fe40000000000 */
[----:B------:R-:W-:Y:S01]  /*0290*/  FFMA R7, R7, -R9, R14 ;  /* 0x8000000907077223 */ /* 0x000fe2000000000e */
[----:B------:R-:W-:Y:S01]  /*02a0*/  FFMA R11, R10, R11, 0.018033718690276145935 ;  /* 0x3c93bb730a0b7423 */ /* 0x000fe2000000000b */
[----:B------:R-:W-:-:S02]  /*02b0*/  FFMA R6, R9, 1.4426950216293334961, R6 ;  /* 0x3fb8aa3b09067823 */ /* 0x000fc40000000006 */
[----:B------:R-:W-:Y:S01]  /*02c0*/  FMUL R7, R8, R7 ;  /* 0x0000000708077220 */ /* 0x000fe20000400000 */
[----:B------:R-:W-:-:S03]  /*02d0*/  FFMA R11, R10, R11, 0.12022458761930465698 ;  /* 0x3df6384f0a0b7423 */ /* 0x000fc6000000000b */
[----:B------:R-:W-:Y:S01]  /*02e0*/  FFMA R6, R7, 1.4426950216293334961, R6 ;  /* 0x3fb8aa3b07067823 */ /* 0x000fe20000000006 */
[----:B------:R-:W-:Y:S01]  /*02f0*/  FMUL R10, R10, R11 ;  /* 0x0000000b0a0a7220 */ /* 0x000fe20000400000 */
[----:B------:R-:W-:Y:S02]  /*0300*/  MOV R11, 0x391fcb8e ;  /* 0x391fcb8e000b7802 */ /* 0x000fe40000000f00 */
[----:B------:R-:W-:Y:S01]  /*0310*/  FFMA R6, R9, 1.9251366722983220825e-08, R6 ;  /* 0x32a55e3409067823 */ /* 0x000fe20000000006 */
[----:B------:R-:W-:-:S04]  /*0320*/  FMUL R8, R10, 3 ;  /* 0x404000000a087820 */ /* 0x000fc80000400000 */
[----:B------:R-:W-:Y:S01]  /*0330*/  FFMA R6, R7, R8, R6 ;  /* 0x0000000807067223 */ /* 0x000fe20000000006 */
[----:B------:R-:W-:-:S03]  /*0340*/  I2FP.F32.U32 R7, R4 ;  /* 0x0000000400077245 */ /* 0x000fc60000201000 */
[----:B------:R-:W-:Y:S02]  /*0350*/  FFMA R6, R9, R10, R6 ;  /* 0x0000000a09067223 */ /* 0x000fe40000000006 */
[----:B------:R-:W-:Y:S02]  /*0360*/  FADD R7, R7, 1 ;  /* 0x3f80000007077421 */ /* 0x000fe40000000000 */
[----:B------:R-:W-:-:S04]  /*0370*/  FADD R8, R5, R6 ;  /* 0x0000000605087221 */ /* 0x000fc80000000000 */
[----:B------:R-:W-:Y:S01]  /*0380*/  FMUL R4, R7, R8 ;  /* 0x0000000807047220 */ /* 0x000fe20000400000 */
[----:B------:R-:W-:-:S03]  /*0390*/  FADD R5, -R5, R8 ;  /* 0x0000000805057221 */ /* 0x000fc60000000100 */
[----:B------:R-:W0:Y:S01]  /*03a0*/  FRND R9, R4 ;  /* 0x0000000400097307 */ /* 0x000e220000201000 */
[----:B------:R-:W-:Y:S01]  /*03b0*/  FADD R6, R6, -R5 ;  /* 0x8000000506067221 */ /* 0x000fe20000000000 */
[C---:B------:R-:W-:Y:S01]  /*03c0*/  FFMA R5, R7.reuse, R8, -R4 ;  /* 0x0000000807057223 */ /* 0x040fe20000000804 */
[C---:B------:R-:W-:Y:S02]  /*03d0*/  FSETP.GT.AND P1, PT, |R4|.reuse, 152, PT ;  /* 0x431800000400780b */ /* 0x040fe40003f24200 */
[C---:B------:R-:W-:Y:S01]  /*03e0*/  FSETP.GEU.AND P2, PT, R4.reuse, RZ, PT ;  /* 0x000000ff0400720b */ /* 0x040fe20003f4e000 */
[----:B------:R-:W-:Y:S02]  /*03f0*/  FFMA R5, R7, R6, R5 ;  /* 0x0000000607057223 */ /* 0x000fe40000000005 */
[----:B------:R1:W2:Y:S01]  /*0400*/  F2I.NTZ R8, R4 ;  /* 0x0000000400087305 */ /* 0x0002a20000203100 */
[----:B0-----:R-:W-:Y:S01]  /*0410*/  FADD R6, R4, -R9 ;  /* 0x8000000904067221 */ /* 0x001fe20000000000 */
[----:B------:R-:W-:Y:S01]  /*0420*/  FSETP.GT.AND P0, PT, R9, RZ, PT ;  /* 0x000000ff0900720b */ /* 0x000fe20003f04000 */
[----:B-1----:R-:W-:-:S02]  /*0430*/  HFMA2 R4, -RZ, RZ, 1.875, 0 ;  /* 0x3f800000ff047431 */ /* 0x002fc400000001ff */
[----:B------:R-:W-:Y:S01]  /*0440*/  FADD R6, R5, R6 ;  /* 0x0000000605067221 */ /* 0x000fe20000000000 */
[----:B------:R-:W-:Y:S02]  /*0450*/  SEL R9, RZ, 0x83000000, P0 ;  /* 0x83000000ff097807 */ /* 0x000fe40000000000 */
[----:B------:R-:W-:Y:S01]  /*0460*/  FSETP.NEU.AND P0, PT, R7, RZ, PT ;  /* 0x000000ff0700720b */ /* 0x000fe20003f0d000 */
[----:B------:R-:W-:-:S03]  /*0470*/  FFMA R5, R6, R11, 0.0013391353422775864601 ;  /* 0x3aaf85ed06057423 */ /* 0x000fc6000000000b */
[----:B------:R-:W-:Y:S01]  /*0480*/  ISETP.EQ.OR P0, PT, R12, 0x1, !P0 ;  /* 0x000000010c00780c */ /* 0x000fe20004702670 */
[----:B------:R-:W-:-:S04]  /*0490*/  FFMA R5, R6, R5, 0.0096188392490148544312 ;  /* 0x3c1d985606057423 */ /* 0x000fc80000000005 */
[----:B------:R-:W-:-:S04]  /*04a0*/  FFMA R5, R6, R5, 0.055503588169813156128 ;  /* 0x3d6357bb06057423 */ /* 0x000fc80000000005 */
[----:B------:R-:W-:Y:S01]  /*04b0*/  FFMA R11, R6, R5, 0.24022644758224487305 ;  /* 0x3e75fdec060b7423 */ /* 0x000fe20000000005 */
[----:B------:R-:W-:-:S03]  /*04c0*/  FMUL R5, R7, 0.5 ;  /* 0x3f00000007057820 */ /* 0x000fc60000400000 */
[----:B------:R-:W-:-:S03]  /*04d0*/  FFMA R11, R6, R11, 0.69314718246459960938 ;  /* 0x3f317218060b7423 */ /* 0x000fc6000000000b */
[----:B------:R-:W0:Y:S01]  /*04e0*/  FRND.TRUNC R5, R5 ;  /* 0x0000000500057307 */ /* 0x000e22000020d000 */
[----:B------:R-:W-:Y:S01]  /*04f0*/  FFMA R11, R6, R11, 1 ;  /* 0x3f800000060b7423 */ /* 0x000fe2000000000b */
[----:B------:R-:W-:Y:S02]  /*0500*/  IADD3 R6, PT, PT, R9, 0x7f000000, RZ ;  /* 0x7f00000009067810 */ /* 0x000fe40007ffe0ff */
[----:B--2---:R-:W-:-:S03]  /*0510*/  LEA R9, R8, -R9, 0x17 ;  /* 0x8000000908097211 */ /* 0x004fc600078eb8ff */
[----:B------:R-:W-:-:S04]  /*0520*/  FMUL R6, R11, R6 ;  /* 0x000000060b067220 */ /* 0x000fc80000400000 */
[----:B------:R-:W-:Y:S01]  /*0530*/  FMUL R9, R6, R9 ;  /* 0x0000000906097220 */ /* 0x000fe20000400000 */
[----:B------:R-:W-:Y:S01]  /*0540*/  @P1 FSEL R9, RZ, +INF , !P2 ;  /* 0x7f800000ff091808 */ /* 0x000fe20005000000 */
[----:B0-----:R-:W-:Y:S01]  /*0550*/  FADD R6, R5, R5 ;  /* 0x0000000505067221 */ /* 0x001fe20000000000 */
[----:B------:R-:W-:Y:S06]  /*0560*/  @P0 BRA `(.L_x_1) ;  /* 0x0000000000580947 */ /* 0x000fec0003800000 */
[----:B------:R-:W-:-:S04]  /*0570*/  FSETP.NAN.AND P0, PT, |R7|, |R7|, PT ;  /* 0x400000070700720b */ /* 0x000fc80003f08200 */
[----:B------:R-:W-:-:S13]  /*0580*/  FSETP.NUM.AND P0, PT, |R0|, |R0|, !P0 ;  /* 0x400000000000720b */ /* 0x000fda0004707200 */
[----:B------:R-:W-:Y:S01]  /*0590*/  @!P0 FADD R4, R0, R7 ;  /* 0x0000000700048221 */ /* 0x000fe20000000000 */
[----:B------:R-:W-:Y:S06]  /*05a0*/  @!P0 BRA `(.L_x_1) ;  /* 0x0000000000488947 */ /* 0x000fec0003800000 */
[----:B------:R-:W-:Y:S01]  /*05b0*/  FSETP.NEU.AND P0, PT, |R0|, +INF , PT ;  /* 0x7f8000000000780b */ /* 0x000fe20003f0d200 */
[----:B------:R-:W-:-:S03]  /*05c0*/  FADD R6, R7, -R6 ;  /* 0x8000000607067221 */ /* 0x000fc60000000000 */
[----:B------:R-:W-:-:S04]  /*05d0*/  ISETP.NE.AND P0, PT, R12, RZ, P0 ;  /* 0x000000ff0c00720c */ /* 0x000fc80000705270 */
[----:B------:R-:W-:-:S09]  /*05e0*/  FSETP.NEU.AND P1, PT, |R6|, 1, !P0 ;  /* 0x3f8000000600780b */ /* 0x000fd2000472d200 */
[----:B------:R-:W-:-:S05]  /*05f0*/  @!P0 FADD R0, R0, R0 ;  /* 0x0000000000008221 */ /* 0x000fca0000000000 */
[----:B------:R-:W-:-:S04]  /*0600*/  @P1 LOP3.LUT R0, R0, 0x7fffffff, RZ, 0xc0, !PT ;  /* 0x7fffffff00001812 */ /* 0x000fc800078ec0ff */
[----:B------:R-:W-:Y:S01]  /*0610*/  @!P0 MOV R4, R0 ;  /* 0x0000000000048202 */ /* 0x000fe20000000f00 */
[----:B------:R-:W-:Y:S06]  /*0620*/  @!P0 BRA `(.L_x_1) ;  /* 0x0000000000288947 */ /* 0x000fec0003800000 */
[----:B------:R-:W-:Y:S02]  /*0630*/  FSETP.NEU.AND P0, PT, |R7|, +INF , PT ;  /* 0x7f8000000700780b */ /* 0x000fe40003f0d200 */
[----:B------:R-:W-:-:S13]  /*0640*/  ISETP.EQ.AND P1, PT, R12, -0x1, PT ;  /* 0xffffffff0c00780c */ /* 0x000fda0003f22270 */
[----:B------:R-:W-:Y:S05]  /*0650*/  @!P0 BRA P1, `(.L_x_1) ;  /* 0x00000000001c8947 */ /* 0x000fea0000800000 */
[----:B------:R-:W-:Y:S02]  /*0660*/  ISETP.GT.AND P1, PT, R12, -0x1, PT ;  /* 0xffffffff0c00780c */ /* 0x000fe40003f24270 */
[----:B------:R-:W-:-:S11]  /*0670*/  MOV R4, R9 ;  /* 0x0000000900047202 */ /* 0x000fd60000000f00 */
[----:B------:R-:W0:Y:S01]  /*0680*/  @!P1 FRND.FLOOR R0, R7 ;  /* 0x0000000700009307 */ /* 0x000e220000205000 */
[----:B------:R-:W-:Y:S02]  /*0690*/  @!P1 FSETP.NEU.AND P2, PT, |R6|, 1, PT ;  /* 0x3f8000000600980b */ /* 0x000fe40003f4d200 */
[----:B0-----:R-:W-:Y:S02]  /*06a0*/  @!P1 FSETP.NEU.AND P0, PT, R7, R0, PT ;  /* 0x000000000700920b */ /* 0x001fe40003f0d000 */
[----:B------:R-:W-:-:S04]  /*06b0*/  @!P1 FSEL R0, R9, -R9, P2 ;  /* 0x8000000909009208 */ /* 0x000fc80001000000 */
[----:B------:R-:W-:-:S07]  /*06c0*/  @!P1 FSEL R4, R0, +QNAN , !P0 ;  /* 0x7fffffff00049808 */ /* 0x000fce0004000000 */
.L_x_1:
[----:B------:R-:W-:Y:S05]  /*06d0*/  BSYNC.RECONVERGENT B0 ;  /* 0x0000000000007941 */ /* 0x000fea0003800200 */
.L_x_0:
[----:B------:R-:W0:Y:S02]  /*06e0*/  F2I.TRUNC.NTZ R5, R4 ;  /* 0x0000000400057305 */ /* 0x000e24000020f100 */
[----:B0-----:R-:W-:Y:S01]  /*06f0*/  STG.E desc[UR4][R2.64], R5 ;  /* 0x0000000502007986 */ /* 0x001fe2000c101904 */
[----:B------:R-:W-:Y:S05]  /*0700*/  EXIT ;  /* 0x000000000000794d */ /* 0x000fea0003800000 */
.L_x_2:
[----:B------:R-:W-:-:S00]  /*0710*/  BRA `(.L_x_2) ;  /* 0xfffffffc00fc7947 */ /* 0x000fc0000383ffff */
[----:B------:R-:W-:-:S00]  /*0720*/  NOP ;  /* 0x0000000000007918 */ /* 0x000fc00000000000 */
        /* <DEDUP_REMOVED lines=13> */
.L_x_3:


//--------------------- .nv.shared.reserved.0     --------------------------
	.section	.nv.shared.reserved.0,"aw",@nobits
	.weak		__nv_reservedSMEM_offset_0_alias
	.size		__nv_reservedSMEM_offset_0_alias, 0, 64
	.other		__nv_reservedSMEM_offset_0_alias,@"STO_CUDA_RESERVED_SHARED STV_DEFAULT"
__nv_reservedSMEM_offset_0_alias:
	.zero		0
	.zero		64


//--------------------- .nv.constant0._Z19computeRowExponentsPiii --------------------------
	.section	.nv.constant0._Z19computeRowExponentsPiii,"a",@progbits
	.sectionflags	@""
	.align	4
.nv.constant0._Z19computeRowExponentsPiii:
	.zero		912


//--------------------- SYMBOLS --------------------------

	.type		.nv.reservedSmem.offset0,@object
	.size		.nv.reservedSmem.offset0,0x4
